	.headerflags	@"EF_CUDA_TEXMODE_UNIFIED EF_CUDA_64BIT_ADDRESS EF_CUDA_SM89 EF_CUDA_VIRTUAL_SM(EF_CUDA_SM89)"
	.elftype	@"ET_EXEC"


//--------------------- .nv.info                  --------------------------
	.section	.nv.info,"",@"SHT_CUDA_INFO"
	.align	4


	//----- nvinfo : EIATTR_REGCOUNT
	.align		4
        /*0000*/ 	.byte	0x04, 0x2f
        /*0002*/ 	.short	(.L_2 - .L_1)
	.align		4
.L_1:
        /*0004*/ 	.word	index@(triton__0d1d2d3d4d5d6de7)
        /*0008*/ 	.word	0x00000028


	//----- nvinfo : EIATTR_MAX_STACK_SIZE
	.align		4
.L_2:
        /*000c*/ 	.byte	0x04, 0x23
        /*000e*/ 	.short	(.L_4 - .L_3)
	.align		4
.L_3:
        /*0010*/ 	.word	index@(triton__0d1d2d3d4d5d6de7)
        /*0014*/ 	.word	0x00000000


	//----- nvinfo : EIATTR_MIN_STACK_SIZE
	.align		4
.L_4:
        /*0018*/ 	.byte	0x04, 0x12
        /*001a*/ 	.short	(.L_6 - .L_5)
	.align		4
.L_5:
        /*001c*/ 	.word	index@(triton__0d1d2d3d4d5d6de7)
        /*0020*/ 	.word	0x00000000


	//----- nvinfo : EIATTR_FRAME_SIZE
	.align		4
.L_6:
        /*0024*/ 	.byte	0x04, 0x11
        /*0026*/ 	.short	(.L_8 - .L_7)
	.align		4
.L_7:
        /*0028*/ 	.word	index@(triton__0d1d2d3d4d5d6de7)
        /*002c*/ 	.word	0x00000000
.L_8:


//--------------------- .nv.info.triton__0d1d2d3d4d5d6de7 --------------------------
	.section	.nv.info.triton__0d1d2d3d4d5d6de7,"",@"SHT_CUDA_INFO"
	.align	4


	//----- nvinfo : EIATTR_CUDA_API_VERSION
	.align		4
        /*0000*/ 	.byte	0x04, 0x37
        /*0002*/ 	.short	(.L_10 - .L_9)
.L_9:
        /*0004*/ 	.word	0x0000007b


	//----- nvinfo : EIATTR_PARAM_CBANK
	.align		4
.L_10:
        /*0008*/ 	.byte	0x04, 0x0a
        /*000a*/ 	.short	(.L_12 - .L_11)
	.align		4
.L_11:
        /*000c*/ 	.word	index@(.nv.constant0.triton__0d1d2d3d4d5d6de7)
        /*0010*/ 	.short	0x0160
        /*0012*/ 	.short	0x0038


	//----- nvinfo : EIATTR_CBANK_PARAM_SIZE
	.align		4
.L_12:
        /*0014*/ 	.byte	0x03, 0x19
        /*0016*/ 	.short	0x0038


	//----- nvinfo : EIATTR_KPARAM_INFO
	.align		4
        /*0018*/ 	.byte	0x04, 0x17
        /*001a*/ 	.short	(.L_14 - .L_13)
.L_13:
        /*001c*/ 	.word	0x00000000
        /*0020*/ 	.short	0x0007
        /*0022*/ 	.short	0x0034
        /*0024*/ 	.byte	0x00, 0xf0, 0x11, 0x00


	//----- nvinfo : EIATTR_KPARAM_INFO
	.align		4
.L_14:
        /*0028*/ 	.byte	0x04, 0x17
        /*002a*/ 	.short	(.L_16 - .L_15)
.L_15:
        /*002c*/ 	.word	0x00000000
        /*0030*/ 	.short	0x0006
        /*0032*/ 	.short	0x0030
        /*0034*/ 	.byte	0x00, 0xf0, 0x11, 0x00


	//----- nvinfo : EIATTR_KPARAM_INFO
	.align		4
.L_16:
        /*0038*/ 	.byte	0x04, 0x17
        /*003a*/ 	.short	(.L_18 - .L_17)
.L_17:
        /*003c*/ 	.word	0x00000000
        /*0040*/ 	.short	0x0005
        /*0042*/ 	.short	0x0028
        /*0044*/ 	.byte	0x00, 0xf0, 0x21, 0x00


	//----- nvinfo : EIATTR_KPARAM_INFO
	.align		4
.L_18:
        /*0048*/ 	.byte	0x04, 0x17
        /*004a*/ 	.short	(.L_20 - .L_19)
.L_19:
        /*004c*/ 	.word	0x00000000
        /*0050*/ 	.short	0x0004
        /*0052*/ 	.short	0x0020
        /*0054*/ 	.byte	0x00, 0xf0, 0x21, 0x00


	//----- nvinfo : EIATTR_KPARAM_INFO
	.align		4
.L_20:
        /*0058*/ 	.byte	0x04, 0x17
        /*005a*/ 	.short	(.L_22 - .L_21)
.L_21:
        /*005c*/ 	.word	0x00000000
        /*0060*/ 	.short	0x0003
        /*0062*/ 	.short	0x0018
        /*0064*/ 	.byte	0x00, 0xf0, 0x21, 0x00


	//----- nvinfo : EIATTR_KPARAM_INFO
	.align		4
.L_22:
        /*0068*/ 	.byte	0x04, 0x17
        /*006a*/ 	.short	(.L_24 - .L_23)
.L_23:
        /*006c*/ 	.word	0x00000000
        /*0070*/ 	.short	0x0002
        /*0072*/ 	.short	0x0010
        /*0074*/ 	.byte	0x00, 0xf0, 0x21, 0x00


	//----- nvinfo : EIATTR_KPARAM_INFO
	.align		4
.L_24:
        /*0078*/ 	.byte	0x04, 0x17
        /*007a*/ 	.short	(.L_26 - .L_25)
.L_25:
        /*007c*/ 	.word	0x00000000
        /*0080*/ 	.short	0x0001
        /*0082*/ 	.short	0x0008
        /*0084*/ 	.byte	0x00, 0xf0, 0x21, 0x00


	//----- nvinfo : EIATTR_KPARAM_INFO
	.align		4
.L_26:
        /*0088*/ 	.byte	0x04, 0x17
        /*008a*/ 	.short	(.L_28 - .L_27)
.L_27:
        /*008c*/ 	.word	0x00000000
        /*0090*/ 	.short	0x0000
        /*0092*/ 	.short	0x0000
        /*0094*/ 	.byte	0x00, 0xf0, 0x21, 0x00


	//----- nvinfo : EIATTR_MAXREG_COUNT
	.align		4
.L_28:
        /*0098*/ 	.byte	0x03, 0x1b
        /*009a*/ 	.short	0x00ff


	//----- nvinfo : EIATTR_EXIT_INSTR_OFFSETS
	.align		4
        /*009c*/ 	.byte	0x04, 0x1c
        /*009e*/ 	.short	(.L_30 - .L_29)


	//   ....[0]....
.L_29:
        /*00a0*/ 	.word	0x000013b0


	//   ....[1]....
        /*00a4*/ 	.word	0x000013d0


	//----- nvinfo : EIATTR_CTAIDZ_USED
	.align		4
.L_30:
        /*00a8*/ 	.byte	0x01, 0x04
	.zero		2


	//----- nvinfo : EIATTR_MAX_THREADS
	.align		4
        /*00ac*/ 	.byte	0x04, 0x05
        /*00ae*/ 	.short	(.L_32 - .L_31)
.L_31:
        /*00b0*/ 	.word	0x00000080
        /*00b4*/ 	.word	0x00000001
        /*00b8*/ 	.word	0x00000001
.L_32:


//--------------------- .nv.rel.action            --------------------------
	.section	.nv.rel.action,"",@"SHT_CUDA_RELOCINFO"
	.align	8
	.sectionentsize	8
        /*0000*/ 	.byte	0x73, 0x00, 0x00, 0x00, 0x00, 0x00, 0x00, 0x00, 0x00, 0x00, 0x00, 0x11, 0x25, 0x00, 0x05, 0x36


//--------------------- .nv.constant0.triton__0d1d2d3d4d5d6de7 --------------------------
	.section	.nv.constant0.triton__0d1d2d3d4d5d6de7,"a",@progbits
	.align	4
.nv.constant0.triton__0d1d2d3d4d5d6de7:
	.zero		408


//--------------------- .text.triton__0d1d2d3d4d5d6de7 --------------------------
	.section	.text.triton__0d1d2d3d4d5d6de7,"ax",@progbits
	.sectionflags	@"SHF_BARRIERS=1"
	.sectioninfo	@"SHI_REGISTERS=40"
	.align	128
        .global         triton__0d1d2d3d4d5d6de7
        .type           triton__0d1d2d3d4d5d6de7,@function
        .size           triton__0d1d2d3d4d5d6de7,(.L_x_1 - triton__0d1d2d3d4d5d6de7)
        .other          triton__0d1d2d3d4d5d6de7,@"STO_CUDA_ENTRY STV_DEFAULT"
triton__0d1d2d3d4d5d6de7:
.text.triton__0d1d2d3d4d5d6de7:
[----:B------:R-:W-:-:S02]  /*0000*/  IMAD.MOV.U32 R1, RZ, RZ, c[0x0][0x28] ;  /* 0x00000a00ff017624 */ /* 0x000fc400078e00ff */
[----:B------:R-:W0:Y:S01]  /*0010*/  S2R R0, SR_CTAID.Z ;  /* 0x0000000000007919 */ /* 0x000e220000002700 */
[----:B------:R-:W1:Y:S01]  /*0020*/  S2UR UR4, SR_CTAID.Y ;  /* 0x00000000000479c3 */ /* 0x000e620000002600 */
[----:B------:R-:W-:Y:S02]  /*0030*/  PRMT R31, RZ, 0x7610, R31 ;  /* 0x00007610ff1f7816 */ /* 0x000fe4000000001f */
[----:B------:R-:W2:Y:S01]  /*0040*/  S2R R3, SR_TID.X ;  /* 0x0000000000037919 */ /* 0x000ea20000002100 */
[----:B------:R-:W-:Y:S02]  /*0050*/  PRMT R30, RZ, 0x7610, R30 ;  /* 0x00007610ff1e7816 */ /* 0x000fe4000000001e */
[----:B------:R-:W-:Y:S01]  /*0060*/  PRMT R11, RZ, 0x7610, R11 ;  /* 0x00007610ff0b7816 */ /* 0x000fe2000000000b */
[----:B------:R-:W3:Y:S01]  /*0070*/  S2R R2, SR_CTAID.X ;  /* 0x0000000000027919 */ /* 0x000ee20000002500 */
[----:B0-----:R-:W-:Y:S02]  /*0080*/  IADD3 R0, R0, 0x1, RZ ;  /* 0x0000000100007810 */ /* 0x001fe40007ffe0ff */
[----:B--2---:R-:W-:-:S03]  /*0090*/  LOP3.LUT R3, R3, 0x7f, RZ, 0xc0, !PT ;  /* 0x0000007f03037812 */ /* 0x004fc600078ec0ff */
[----:B-1----:R-:W-:Y:S01]  /*00a0*/  IMAD R0, R0, UR4, RZ ;  /* 0x0000000400007c24 */ /* 0x002fe2000f8e02ff */
[----:B------:R-:W-:Y:S01]  /*00b0*/  ULDC.64 UR4, c[0x0][0x118] ;  /* 0x0000460000047ab9 */ /* 0x000fe20000000a00 */
[----:B---3--:R-:W-:Y:S02]  /*00c0*/  ISETP.GE.AND P0, PT, R2, 0xa8c, PT ;  /* 0x00000a8c0200780c */ /* 0x008fe40003f06270 */
[----:B------:R-:W-:Y:S02]  /*00d0*/  IMAD.SHL.U32 R36, R0, 0x400, RZ ;  /* 0x0000040000247824 */ /* 0x000fe400078e00ff */
[----:B------:R-:W-:-:S03]  /*00e0*/  IMAD.MOV.U32 R0, RZ, RZ, 0x2 ;  /* 0x00000002ff007424 */ /* 0x000fc600078e00ff */
[C---:B------:R-:W-:Y:S02]  /*00f0*/  LOP3.LUT R7, R36.reuse, R3, RZ, 0xfc, !PT ;  /* 0x0000000324077212 */ /* 0x040fe400078efcff */
[--C-:B------:R-:W-:Y:S02]  /*0100*/  LOP3.LUT R6, R36, 0x80, R3.reuse, 0xfe, !PT ;  /* 0x0000008024067812 */ /* 0x100fe400078efe03 */
[C---:B------:R-:W-:Y:S01]  /*0110*/  ISETP.LT.AND P1, PT, R7.reuse, 0x1b80, !P0 ;  /* 0x00001b800700780c */ /* 0x040fe20004721270 */
[C---:B------:R-:W-:Y:S01]  /*0120*/  IMAD.HI R4, R7.reuse, 0x66666667, RZ ;  /* 0x6666666707047827 */ /* 0x040fe200078e02ff */
[----:B------:R-:W-:Y:S02]  /*0130*/  ISETP.LT.AND P2, PT, R6, 0x1b80, !P0 ;  /* 0x00001b800600780c */ /* 0x000fe40004741270 */
[----:B------:R-:W-:Y:S01]  /*0140*/  LOP3.LUT R5, R36, 0x100, R3, 0xfe, !PT ;  /* 0x0000010024057812 */ /* 0x000fe200078efe03 */
[----:B------:R-:W-:Y:S01]  /*0150*/  IMAD R9, R7, 0xa8c, R2 ;  /* 0x00000a8c07097824 */ /* 0x000fe200078e0202 */
[----:B------:R-:W-:Y:S01]  /*0160*/  SHF.R.U32.HI R17, RZ, 0x1f, R4 ;  /* 0x0000001fff117819 */ /* 0x000fe20000011604 */
[----:B------:R-:W-:Y:S01]  /*0170*/  IMAD.HI R10, R6, 0x66666667, RZ ;  /* 0x66666667060a7827 */ /* 0x000fe200078e02ff */
[----:B------:R-:W-:-:S02]  /*0180*/  ISETP.LT.AND P3, PT, R5, 0x1b80, !P0 ;  /* 0x00001b800500780c */ /* 0x000fc40004761270 */
[----:B------:R-:W-:Y:S01]  /*0190*/  LEA.HI.SX32 R4, R4, R17, 0x19 ;  /* 0x0000001104047211 */ /* 0x000fe200078fcaff */
[----:B------:R-:W-:Y:S02]  /*01a0*/  IMAD R13, R6, 0xa8c, R2 ;  /* 0x00000a8c060d7824 */ /* 0x000fe400078e0202 */
[----:B------:R-:W-:Y:S01]  /*01b0*/  IMAD.WIDE R8, R9, R0, c[0x0][0x160] ;  /* 0x0000580009087625 */ /* 0x000fe200078e0200 */
[----:B------:R-:W-:-:S03]  /*01c0*/  SHF.R.U32.HI R17, RZ, 0x1f, R10 ;  /* 0x0000001fff117819 */ /* 0x000fc6000001160a */
[----:B------:R-:W-:Y:S01]  /*01d0*/  IMAD.HI R29, R5, 0x66666667, RZ ;  /* 0x66666667051d7827 */ /* 0x000fe200078e02ff */
[----:B------:R0:W2:Y:S01]  /*01e0*/  @P1 LDG.E.EL.U16 R31, [R8.64] ;  /* 0x00000004081f1981 */ /* 0x0000a2000c2e1500 */
[----:B------:R-:W-:Y:S02]  /*01f0*/  LOP3.LUT R20, R36, 0x200, R3, 0xfe, !PT ;  /* 0x0000020024147812 */ /* 0x000fe400078efe03 */
[----:B------:R-:W-:Y:S01]  /*0200*/  IMAD.WIDE R12, R13, R0, c[0x0][0x160] ;  /* 0x000058000d0c7625 */ /* 0x000fe200078e0200 */
[----:B------:R-:W-:-:S03]  /*0210*/  ISETP.GE.AND P1, PT, R7, 0x1b80, PT ;  /* 0x00001b800700780c */ /* 0x000fc60003f26270 */
[----:B------:R-:W-:Y:S01]  /*0220*/  IMAD R15, R5, 0xa8c, R2 ;  /* 0x00000a8c050f7824 */ /* 0x000fe200078e0202 */
[----:B------:R1:W3:Y:S01]  /*0230*/  @P2 LDG.E.EL.U16 R30, [R12.64] ;  /* 0x000000040c1e2981 */ /* 0x0002e2000c2e1500 */
[----:B0-----:R-:W-:Y:S01]  /*0240*/  LEA.HI.SX32 R9, R10, R17, 0x19 ;  /* 0x000000110a097211 */ /* 0x001fe200078fcaff */
[----:B------:R-:W-:Y:S01]  /*0250*/  IMAD R7, R4, -0x140, R7 ;  /* 0xfffffec004077824 */ /* 0x000fe200078e0207 */
[----:B------:R-:W-:Y:S01]  /*0260*/  SHF.R.U32.HI R8, RZ, 0x1f, R29 ;  /* 0x0000001fff087819 */ /* 0x000fe2000001161d */
[----:B------:R-:W-:Y:S01]  /*0270*/  IMAD.WIDE R14, R15, R0, c[0x0][0x160] ;  /* 0x000058000f0e7625 */ /* 0x000fe200078e0200 */
[----:B------:R-:W-:Y:S02]  /*0280*/  ISETP.GE.AND P2, PT, R6, 0x1b80, PT ;  /* 0x00001b800600780c */ /* 0x000fe40003f46270 */
[----:B------:R-:W-:Y:S01]  /*0290*/  LEA.HI.SX32 R29, R29, R8, 0x19 ;  /* 0x000000081d1d7211 */ /* 0x000fe200078fcaff */
[----:B------:R-:W-:Y:S01]  /*02a0*/  IMAD.HI R21, R20, 0x66666667, RZ ;  /* 0x6666666714157827 */ /* 0x000fe200078e02ff */
[----:B------:R-:W-:Y:S01]  /*02b0*/  PRMT R7, R7, 0x9910, RZ ;  /* 0x0000991007077816 */ /* 0x000fe200000000ff */
[----:B------:R0:W4:Y:S02]  /*02c0*/  @P3 LDG.E.EL.U16 R11, [R14.64] ;  /* 0x000000040e0b3981 */ /* 0x000124000c2e1500 */
[----:B------:R-:W-:Y:S01]  /*02d0*/  IMAD R6, R9, -0x140, R6 ;  /* 0xfffffec009067824 */ /* 0x000fe200078e0206 */
[----:B------:R-:W-:Y:S01]  /*02e0*/  ISETP.GE.AND P3, PT, R5, 0x1b80, PT ;  /* 0x00001b800500780c */ /* 0x000fe20003f66270 */
[----:B------:R-:W-:Y:S01]  /*02f0*/  IMAD R5, R29, -0x140, R5 ;  /* 0xfffffec01d057824 */ /* 0x000fe200078e0205 */
[----:B------:R-:W-:-:S02]  /*0300*/  LOP3.LUT R22, R36, 0x280, R3, 0xfe, !PT ;  /* 0x0000028024167812 */ /* 0x000fc400078efe03 */
[----:B------:R-:W-:Y:S02]  /*0310*/  SHF.R.U32.HI R10, RZ, 0x1f, R21 ;  /* 0x0000001fff0a7819 */ /* 0x000fe40000011615 */
[----:B------:R-:W-:Y:S02]  /*0320*/  PRMT R8, R6, 0x9910, RZ ;  /* 0x0000991006087816 */ /* 0x000fe400000000ff */
[--C-:B------:R-:W-:Y:S02]  /*0330*/  LOP3.LUT R16, R36, 0x180, R3.reuse, 0xfe, !PT ;  /* 0x0000018024107812 */ /* 0x100fe400078efe03 */
[----:B------:R-:W-:Y:S01]  /*0340*/  MOV R6, R7 ;  /* 0x0000000700067202 */ /* 0x000fe20000000f00 */
[----:B------:R-:W-:Y:S01]  /*0350*/  IMAD.HI R27, R22, 0x66666667, RZ ;  /* 0x66666667161b7827 */ /* 0x000fe200078e02ff */
[----:B------:R-:W-:Y:S02]  /*0360*/  LEA.HI.SX32 R21, R21, R10, 0x19 ;  /* 0x0000000a15157211 */ /* 0x000fe400078fcaff */
[----:B------:R-:W-:Y:S01]  /*0370*/  LOP3.LUT R19, R36, 0x300, R3, 0xfe, !PT ;  /* 0x0000030024137812 */ /* 0x000fe200078efe03 */
[----:B------:R-:W-:Y:S01]  /*0380*/  IMAD.HI R18, R16, 0x66666667, RZ ;  /* 0x6666666710127827 */ /* 0x000fe200078e02ff */
[----:B------:R-:W-:-:S03]  /*0390*/  PRMT R10, R5, 0x9910, RZ ;  /* 0x00009910050a7816 */ /* 0x000fc600000000ff */
[----:B------:R-:W-:Y:S02]  /*03a0*/  IMAD.MOV.U32 R7, RZ, RZ, R8 ;  /* 0x000000ffff077224 */ /* 0x000fe400078e0008 */
[----:B------:R-:W-:Y:S01]  /*03b0*/  IMAD R5, R6, 0x6667, RZ ;  /* 0x0000666706057824 */ /* 0x000fe200078e02ff */
[----:B-1----:R-:W-:Y:S01]  /*03c0*/  SHF.R.U32.HI R12, RZ, 0x1f, R27 ;  /* 0x0000001fff0c7819 */ /* 0x002fe2000001161b */
[----:B------:R-:W-:Y:S01]  /*03d0*/  IMAD.HI R34, R19, 0x66666667, RZ ;  /* 0x6666666713227827 */ /* 0x000fe200078e02ff */
[----:B------:R-:W-:Y:S02]  /*03e0*/  SHF.R.U32.HI R13, RZ, 0x1f, R18 ;  /* 0x0000001fff0d7819 */ /* 0x000fe40000011612 */
[----:B------:R-:W-:Y:S01]  /*03f0*/  SHF.R.S32.HI R8, RZ, 0x10, R5 ;  /* 0x00000010ff087819 */ /* 0x000fe20000011405 */
[----:B------:R-:W-:Y:S01]  /*0400*/  IMAD R6, R7, 0x6667, RZ ;  /* 0x0000666707067824 */ /* 0x000fe200078e02ff */
[----:B------:R-:W-:Y:S01]  /*0410*/  LOP3.LUT R17, R36, 0x380, R3, 0xfe, !PT ;  /* 0x0000038024117812 */ /* 0x000fe200078efe03 */
[----:B------:R-:W-:Y:S01]  /*0420*/  IMAD R7, R10, 0x6667, RZ ;  /* 0x000066670a077824 */ /* 0x000fe200078e02ff */
[----:B------:R-:W-:-:S02]  /*0430*/  LEA.HI.SX32 R27, R27, R12, 0x19 ;  /* 0x0000000c1b1b7211 */ /* 0x000fc400078fcaff */
[----:B------:R-:W-:Y:S02]  /*0440*/  LEA.HI.SX32 R13, R18, R13, 0x19 ;  /* 0x0000000d120d7211 */ /* 0x000fe400078fcaff */
[----:B0-----:R-:W-:Y:S02]  /*0450*/  SHF.R.U32.HI R15, RZ, 0x1f, R34 ;  /* 0x0000001fff0f7819 */ /* 0x001fe40000011622 */
[----:B------:R-:W-:Y:S01]  /*0460*/  LOP3.LUT R12, R8, 0xffff, RZ, 0xc0, !PT ;  /* 0x0000ffff080c7812 */ /* 0x000fe200078ec0ff */
[----:B------:R-:W-:Y:S01]  /*0470*/  IMAD.HI R26, R17, 0x66666667, RZ ;  /* 0x66666667111a7827 */ /* 0x000fe200078e02ff */
[----:B------:R-:W-:Y:S02]  /*0480*/  SHF.R.S32.HI R10, RZ, 0x10, R6 ;  /* 0x00000010ff0a7819 */ /* 0x000fe40000011406 */
[----:B------:R-:W-:Y:S01]  /*0490*/  SHF.R.S32.HI R14, RZ, 0x10, R7 ;  /* 0x00000010ff0e7819 */ /* 0x000fe20000011407 */
[----:B------:R-:W-:Y:S01]  /*04a0*/  IMAD R8, R13, -0x140, R16 ;  /* 0xfffffec00d087824 */ /* 0x000fe200078e0210 */
[----:B------:R-:W-:-:S02]  /*04b0*/  LEA.HI.SX32 R34, R34, R15, 0x19 ;  /* 0x0000000f22227211 */ /* 0x000fc400078fcaff */
[----:B------:R-:W-:Y:S02]  /*04c0*/  SHF.R.U32.HI R12, RZ, 0xf, R12 ;  /* 0x0000000fff0c7819 */ /* 0x000fe4000001160c */
[----:B------:R-:W-:Y:S01]  /*04d0*/  LOP3.LUT R15, R10, 0xffff, RZ, 0xc0, !PT ;  /* 0x0000ffff0a0f7812 */ /* 0x000fe200078ec0ff */
[----:B------:R-:W-:Y:S01]  /*04e0*/  IMAD R10, R21, -0x140, R20 ;  /* 0xfffffec0150a7824 */ /* 0x000fe200078e0214 */
[----:B------:R-:W-:Y:S02]  /*04f0*/  LOP3.LUT R14, R14, 0xffff, RZ, 0xc0, !PT ;  /* 0x0000ffff0e0e7812 */ /* 0x000fe400078ec0ff */
[----:B------:R-:W-:Y:S02]  /*0500*/  SHF.R.U32.HI R23, RZ, 0x1f, R26 ;  /* 0x0000001fff177819 */ /* 0x000fe4000001161a */
[----:B------:R-:W-:Y:S02]  /*0510*/  LEA.HI.SX32 R5, R5, R12, 0xe ;  /* 0x0000000c05057211 */ /* 0x000fe400078f72ff */
[----:B------:R-:W-:-:S02]  /*0520*/  SHF.R.U32.HI R12, RZ, 0xf, R14 ;  /* 0x0000000fff0c7819 */ /* 0x000fc4000001160e */
[----:B------:R-:W-:Y:S02]  /*0530*/  PRMT R14, R8, 0x9910, RZ ;  /* 0x00009910080e7816 */ /* 0x000fe400000000ff */
[----:B------:R-:W-:Y:S02]  /*0540*/  LEA.HI.SX32 R26, R26, R23, 0x19 ;  /* 0x000000171a1a7211 */ /* 0x000fe400078fcaff */
[----:B------:R-:W-:Y:S02]  /*0550*/  SHF.R.U32.HI R15, RZ, 0xf, R15 ;  /* 0x0000000fff0f7819 */ /* 0x000fe4000001160f */
[----:B------:R-:W-:Y:S01]  /*0560*/  PRMT R8, R10, 0x9910, RZ ;  /* 0x000099100a087816 */ /* 0x000fe200000000ff */
[----:B------:R-:W-:Y:S01]  /*0570*/  IMAD R10, R27, -0x140, R22 ;  /* 0xfffffec01b0a7824 */ /* 0x000fe200078e0216 */
[----:B------:R-:W-:Y:S01]  /*0580*/  LEA.HI.SX32 R7, R7, R12, 0xe ;  /* 0x0000000c07077211 */ /* 0x000fe200078f72ff */
[----:B------:R-:W-:Y:S01]  /*0590*/  IMAD R12, R34, -0x140, R19 ;  /* 0xfffffec0220c7824 */ /* 0x000fe200078e0213 */
[----:B------:R-:W-:Y:S01]  /*05a0*/  LEA.HI.SX32 R6, R6, R15, 0xe ;  /* 0x0000000f06067211 */ /* 0x000fe200078f72ff */
[----:B------:R-:W-:Y:S01]  /*05b0*/  IMAD R15, R26, -0x140, R17 ;  /* 0xfffffec01a0f7824 */ /* 0x000fe200078e0211 */
[----:B------:R-:W-:Y:S01]  /*05c0*/  PRMT R18, R10, 0x9910, RZ ;  /* 0x000099100a127816 */ /* 0x000fe200000000ff */
[----:B------:R-:W-:-:S02]  /*05d0*/  IMAD R14, R14, 0x6667, RZ ;  /* 0x000066670e0e7824 */ /* 0x000fc400078e02ff */
[----:B------:R-:W-:Y:S01]  /*05e0*/  IMAD R8, R8, 0x6667, RZ ;  /* 0x0000666708087824 */ /* 0x000fe200078e02ff */
[----:B------:R-:W-:Y:S02]  /*05f0*/  PRMT R23, R12, 0x9910, RZ ;  /* 0x000099100c177816 */ /* 0x000fe400000000ff */
[----:B------:R-:W-:Y:S01]  /*0600*/  PRMT R24, R15, 0x9910, RZ ;  /* 0x000099100f187816 */ /* 0x000fe200000000ff */
[----:B------:R-:W-:Y:S01]  /*0610*/  IMAD.MOV.U32 R15, RZ, RZ, R18 ;  /* 0x000000ffff0f7224 */ /* 0x000fe200078e0012 */
[----:B------:R-:W-:Y:S02]  /*0620*/  SHF.R.S32.HI R10, RZ, 0x10, R14 ;  /* 0x00000010ff0a7819 */ /* 0x000fe4000001140e */
[----:B------:R-:W-:Y:S02]  /*0630*/  SHF.R.S32.HI R12, RZ, 0x10, R8 ;  /* 0x00000010ff0c7819 */ /* 0x000fe40000011408 */
[----:B------:R-:W-:Y:S02]  /*0640*/  MOV R18, R23 ;  /* 0x0000001700127202 */ /* 0x000fe40000000f00 */
[----:B------:R-:W-:Y:S01]  /*0650*/  LOP3.LUT R23, R10, 0xffff, RZ, 0xc0, !PT ;  /* 0x0000ffff0a177812 */ /* 0x000fe200078ec0ff */
[----:B------:R-:W-:Y:S01]  /*0660*/  IMAD R10, R15, 0x6667, RZ ;  /* 0x000066670f0a7824 */ /* 0x000fe200078e02ff */
[----:B------:R-:W-:Y:S01]  /*0670*/  LOP3.LUT R12, R12, 0xffff, RZ, 0xc0, !PT ;  /* 0x0000ffff0c0c7812 */ /* 0x000fe200078ec0ff */
[----:B------:R-:W-:-:S03]  /*0680*/  IMAD R15, R24, 0x6667, RZ ;  /* 0x00006667180f7824 */ /* 0x000fc600078e02ff */
[----:B------:R-:W-:Y:S01]  /*0690*/  SHF.R.U32.HI R25, RZ, 0xf, R12 ;  /* 0x0000000fff197819 */ /* 0x000fe2000001160c */
[----:B------:R-:W-:Y:S01]  /*06a0*/  IMAD R12, R18, 0x6667, RZ ;  /* 0x00006667120c7824 */ /* 0x000fe200078e02ff */
[----:B------:R-:W-:Y:S02]  /*06b0*/  SHF.R.S32.HI R18, RZ, 0x10, R10 ;  /* 0x00000010ff127819 */ /* 0x000fe4000001140a */
[----:B------:R-:W-:Y:S02]  /*06c0*/  SHF.R.S32.HI R24, RZ, 0x10, R15 ;  /* 0x00000010ff187819 */ /* 0x000fe4000001140f */
[----:B------:R-:W-:Y:S02]  /*06d0*/  SHF.R.U32.HI R23, RZ, 0xf, R23 ;  /* 0x0000000fff177819 */ /* 0x000fe40000011617 */
[----:B------:R-:W-:Y:S02]  /*06e0*/  LOP3.LUT R18, R18, 0xffff, RZ, 0xc0, !PT ;  /* 0x0000ffff12127812 */ /* 0x000fe400078ec0ff */
[----:B------:R-:W-:-:S02]  /*06f0*/  LOP3.LUT R24, R24, 0xffff, RZ, 0xc0, !PT ;  /* 0x0000ffff18187812 */ /* 0x000fc400078ec0ff */
[----:B------:R-:W-:Y:S02]  /*0700*/  LEA.HI.SX32 R14, R14, R23, 0xe ;  /* 0x000000170e0e7211 */ /* 0x000fe400078f72ff */
[----:B------:R-:W-:Y:S02]  /*0710*/  LEA.HI.SX32 R8, R8, R25, 0xe ;  /* 0x0000001908087211 */ /* 0x000fe400078f72ff */
[----:B------:R-:W-:Y:S02]  /*0720*/  PRMT R6, R6, 0x9910, RZ ;  /* 0x0000991006067816 */ /* 0x000fe400000000ff */
[----:B------:R-:W-:Y:S02]  /*0730*/  PRMT R25, R5, 0x9910, RZ ;  /* 0x0000991005197816 */ /* 0x000fe400000000ff */
[----:B------:R-:W-:Y:S02]  /*0740*/  SHF.R.U32.HI R5, RZ, 0xf, R18 ;  /* 0x0000000fff057819 */ /* 0x000fe40000011612 */
[----:B------:R-:W-:-:S02]  /*0750*/  SHF.R.U32.HI R18, RZ, 0xf, R24 ;  /* 0x0000000fff127819 */ /* 0x000fc40000011618 */
[----:B------:R-:W-:Y:S01]  /*0760*/  PRMT R24, R14, 0x9910, RZ ;  /* 0x000099100e187816 */ /* 0x000fe200000000ff */
[----:B------:R-:W-:Y:S01]  /*0770*/  IMAD.MOV.U32 R14, RZ, RZ, R6 ;  /* 0x000000ffff0e7224 */ /* 0x000fe200078e0006 */
[----:B------:R-:W-:Y:S01]  /*0780*/  SHF.R.S32.HI R23, RZ, 0x10, R12 ;  /* 0x00000010ff177819 */ /* 0x000fe2000001140c */
[----:B------:R-:W-:Y:S02]  /*0790*/  IMAD R25, R4, 0x20, R25 ;  /* 0x0000002004197824 */ /* 0x000fe400078e0219 */
[----:B------:R-:W-:Y:S01]  /*07a0*/  IMAD.MOV.U32 R4, RZ, RZ, 0x4 ;  /* 0x00000004ff047424 */ /* 0x000fe200078e00ff */
[----:B------:R-:W-:Y:S01]  /*07b0*/  LOP3.LUT R23, R23, 0xffff, RZ, 0xc0, !PT ;  /* 0x0000ffff17177812 */ /* 0x000fe200078ec0ff */
[----:B------:R-:W-:Y:S01]  /*07c0*/  IMAD R9, R9, 0x20, R14 ;  /* 0x0000002009097824 */ /* 0x000fe200078e020e */
[----:B------:R-:W-:Y:S01]  /*07d0*/  LEA.HI.SX32 R10, R10, R5, 0xe ;  /* 0x000000050a0a7211 */ /* 0x000fe200078f72ff */
[----:B------:R-:W-:Y:S01]  /*07e0*/  IMAD.MOV.U32 R37, RZ, RZ, RZ ;  /* 0x000000ffff257224 */ /* 0x000fe200078e00ff */
[----:B------:R-:W-:Y:S01]  /*07f0*/  LEA.HI.SX32 R5, R15, R18, 0xe ;  /* 0x000000120f057211 */ /* 0x000fe200078f72ff */
[----:B------:R-:W-:Y:S01]  /*0800*/  IMAD.WIDE R14, R9, R4, c[0x0][0x170] ;  /* 0x00005c00090e7625 */ /* 0x000fe200078e0204 */
[----:B------:R-:W-:-:S02]  /*0810*/  SHF.R.U32.HI R23, RZ, 0xf, R23 ;  /* 0x0000000fff177819 */ /* 0x000fc40000011617 */
[----:B------:R-:W-:Y:S01]  /*0820*/  PRMT R18, R7, 0x9910, RZ ;  /* 0x0000991007127816 */ /* 0x000fe200000000ff */
[----:B------:R-:W-:Y:S01]  /*0830*/  IMAD.WIDE R6, R25, R4, c[0x0][0x170] ;  /* 0x00005c0019067625 */ /* 0x000fe200078e0204 */
[----:B------:R-:W-:Y:S01]  /*0840*/  MOV R35, RZ ;  /* 0x000000ff00237202 */ /* 0x000fe20000000f00 */
[----:B------:R0:W5:Y:S01]  /*0850*/  @!P2 LDG.E.EL R37, [R14.64] ;  /* 0x000000040e25a981 */ /* 0x000162000c2e1900 */
[----:B------:R-:W-:Y:S02]  /*0860*/  PRMT R10, R10, 0x9910, RZ ;  /* 0x000099100a0a7816 */ /* 0x000fe400000000ff */
[----:B------:R-:W-:Y:S02]  /*0870*/  LEA.HI.SX32 R12, R12, R23, 0xe ;  /* 0x000000170c0c7211 */ /* 0x000fe400078f72ff */
[----:B------:R-:W-:Y:S01]  /*0880*/  LEA R29, R29, R18, 0x5 ;  /* 0x000000121d1d7211 */ /* 0x000fe200078e28ff */
[----:B------:R1:W5:Y:S01]  /*0890*/  @!P1 LDG.E.EL R35, [R6.64] ;  /* 0x0000000406239981 */ /* 0x000362000c2e1900 */
[----:B------:R-:W-:Y:S01]  /*08a0*/  PRMT R8, R8, 0x9910, RZ ;  /* 0x0000991008087816 */ /* 0x000fe200000000ff */
[----:B------:R-:W-:Y:S01]  /*08b0*/  IMAD R18, R13, 0x20, R24 ;  /* 0x000000200d127824 */ /* 0x000fe200078e0218 */
[----:B------:R-:W-:Y:S01]  /*08c0*/  PRMT R23, R12, 0x9910, RZ ;  /* 0x000099100c177816 */ /* 0x000fe200000000ff */
[----:B------:R-:W-:Y:S01]  /*08d0*/  IMAD R27, R27, 0x20, R10 ;  /* 0x000000201b1b7824 */ /* 0x000fe200078e020a */
[----:B------:R-:W-:Y:S01]  /*08e0*/  CS2R R32, SRZ ;  /* 0x0000000000207805 */ /* 0x000fe2000001ff00 */
[----:B------:R-:W-:Y:S01]  /*08f0*/  LEA R21, R21, R8, 0x5 ;  /* 0x0000000815157211 */ /* 0x000fe200078e28ff */
[----:B------:R-:W-:Y:S01]  /*0900*/  IMAD.MOV.U32 R10, RZ, RZ, RZ ;  /* 0x000000ffff0a7224 */ /* 0x000fe200078e00ff */
[----:B------:R-:W-:Y:S01]  /*0910*/  ISETP.GE.AND P5, PT, R16, 0x1b80, PT ;  /* 0x00001b801000780c */ /* 0x000fe20003fa6270 */
[----:B------:R-:W-:Y:S01]  /*0920*/  CS2R R12, SRZ ;  /* 0x00000000000c7805 */ /* 0x000fe2000001ff00 */
[----:B-1----:R-:W-:Y:S01]  /*0930*/  IMAD.WIDE R6, R29, R4, c[0x0][0x168] ;  /* 0x00005a001d067625 */ /* 0x002fe200078e0204 */
[----:B------:R-:W-:-:S03]  /*0940*/  ISETP.GE.AND P4, PT, R20, 0x1b80, PT ;  /* 0x00001b801400780c */ /* 0x000fc60003f86270 */
[-C--:B------:R-:W-:Y:S01]  /*0950*/  IMAD.WIDE R8, R9, R4.reuse, c[0x0][0x168] ;  /* 0x00005a0009087625 */ /* 0x080fe200078e0204 */
[----:B------:R1:W5:Y:S03]  /*0960*/  @!P3 LDG.E.EL R10, [R6.64] ;  /* 0x00000004060ab981 */ /* 0x000366000c2e1900 */
[-C--:B------:R-:W-:Y:S01]  /*0970*/  IMAD.WIDE R28, R29, R4.reuse, c[0x0][0x170] ;  /* 0x00005c001d1c7625 */ /* 0x080fe200078e0204 */
[----:B------:R0:W5:Y:S03]  /*0980*/  @!P2 LDG.E.EL R33, [R8.64] ;  /* 0x000000040821a981 */ /* 0x000166000c2e1900 */
[----:B------:R-:W-:Y:S01]  /*0990*/  IMAD.WIDE R24, R25, R4, c[0x0][0x168] ;  /* 0x00005a0019187625 */ /* 0x000fe200078e0204 */
[----:B------:R1:W5:Y:S01]  /*09a0*/  @!P3 LDG.E.EL R12, [R28.64] ;  /* 0x000000041c0cb981 */ /* 0x000362000c2e1900 */
[----:B------:R-:W-:-:S02]  /*09b0*/  ISETP.GE.AND P3, PT, R22, 0x1b80, PT ;  /* 0x00001b801600780c */ /* 0x000fc40003f66270 */
[----:B------:R-:W-:Y:S01]  /*09c0*/  PRMT R5, R5, 0x9910, RZ ;  /* 0x0000991005057816 */ /* 0x000fe200000000ff */
[----:B------:R1:W5:Y:S01]  /*09d0*/  @!P1 LDG.E.EL R32, [R24.64] ;  /* 0x0000000418209981 */ /* 0x000362000c2e1900 */
[----:B------:R-:W-:Y:S01]  /*09e0*/  ISETP.GE.AND P2, PT, R19, 0x1b80, PT ;  /* 0x00001b801300780c */ /* 0x000fe20003f46270 */
[----:B0-----:R-:W-:Y:S01]  /*09f0*/  CS2R R14, SRZ ;  /* 0x00000000000e7805 */ /* 0x001fe2000001ff00 */
[----:B------:R-:W-:Y:S01]  /*0a00*/  ISETP.GE.AND P1, PT, R17, 0x1b80, PT ;  /* 0x00001b801100780c */ /* 0x000fe20003f26270 */
[----:B-1----:R-:W-:Y:S01]  /*0a10*/  IMAD.WIDE R6, R21, R4, c[0x0][0x170] ;  /* 0x00005c0015067625 */ /* 0x002fe200078e0204 */
[----:B------:R-:W-:-:S03]  /*0a20*/  LEA R23, R34, R23, 0x5 ;  /* 0x0000001722177211 */ /* 0x000fc600078e28ff */
[----:B------:R-:W-:Y:S01]  /*0a30*/  IMAD R5, R26, 0x20, R5 ;  /* 0x000000201a057824 */ /* 0x000fe200078e0205 */
[----:B------:R0:W5:Y:S01]  /*0a40*/  @!P4 LDG.E.EL R14, [R6.64] ;  /* 0x00000004060ec981 */ /* 0x000162000c2e1900 */
[----:B------:R-:W-:-:S05]  /*0a50*/  IMAD.WIDE R24, R18, R4, c[0x0][0x170] ;  /* 0x00005c0012187625 */ /* 0x000fca00078e0204 */
[----:B------:R1:W5:Y:S01]  /*0a60*/  @!P5 LDG.E.EL R13, [R24.64] ;  /* 0x00000004180dd981 */ /* 0x000362000c2e1900 */
[----:B------:R-:W-:-:S04]  /*0a70*/  IMAD.WIDE R8, R27, R4, c[0x0][0x170] ;  /* 0x00005c001b087625 */ /* 0x000fc800078e0204 */
[-C--:B------:R-:W-:Y:S01]  /*0a80*/  IMAD.WIDE R28, R23, R4.reuse, c[0x0][0x170] ;  /* 0x00005c00171c7625 */ /* 0x080fe200078e0204 */
[----:B------:R0:W5:Y:S01]  /*0a90*/  @!P3 LDG.E.EL R15, [R8.64] ;  /* 0x00000004080fb981 */ /* 0x000162000c2e1900 */
[----:B-1----:R-:W-:Y:S02]  /*0aa0*/  CS2R R24, SRZ ;  /* 0x0000000000187805 */ /* 0x002fe4000001ff00 */
[----:B0-----:R-:W-:-:S04]  /*0ab0*/  IMAD.WIDE R6, R5, R4, c[0x0][0x170] ;  /* 0x00005c0005067625 */ /* 0x001fc800078e0204 */
[----:B------:R0:W5:Y:S04]  /*0ac0*/  @!P2 LDG.E.EL R24, [R28.64] ;  /* 0x000000041c18a981 */ /* 0x000168000c2e1900 */
[----:B------:R1:W5:Y:S01]  /*0ad0*/  @!P1 LDG.E.EL R25, [R6.64] ;  /* 0x0000000406199981 */ /* 0x000362000c2e1900 */
[C---:B------:R-:W-:Y:S01]  /*0ae0*/  ISETP.LT.AND P6, PT, R16.reuse, 0x1b80, !P0 ;  /* 0x00001b801000780c */ /* 0x040fe200047c1270 */
[----:B------:R-:W-:Y:S01]  /*0af0*/  IMAD R26, R16, 0xa8c, R2 ;  /* 0x00000a8c101a7824 */ /* 0x000fe200078e0202 */
[----:B------:R-:W-:-:S03]  /*0b00*/  PRMT R16, RZ, 0x7610, R16 ;  /* 0x00007610ff107816 */ /* 0x000fc60000000010 */
[----:B0-----:R-:W-:-:S08]  /*0b10*/  IMAD.WIDE R28, R26, R0, c[0x0][0x160] ;  /* 0x000058001a1c7625 */ /* 0x001fd000078e0200 */
[----:B------:R0:W5:Y:S01]  /*0b20*/  @P6 LDG.E.EL.U16 R16, [R28.64] ;  /* 0x000000041c106981 */ /* 0x000162000c2e1500 */
[C---:B------:R-:W-:Y:S01]  /*0b30*/  ISETP.LT.AND P6, PT, R20.reuse, 0x1b80, !P0 ;  /* 0x00001b801400780c */ /* 0x040fe200047c1270 */
[----:B------:R-:W-:Y:S01]  /*0b40*/  IMAD R9, R20, 0xa8c, R2 ;  /* 0x00000a8c14097824 */ /* 0x000fe200078e0202 */
[----:B------:R-:W-:-:S03]  /*0b50*/  PRMT R20, RZ, 0x7610, R20 ;  /* 0x00007610ff147816 */ /* 0x000fc60000000014 */
[----:B------:R-:W-:-:S08]  /*0b60*/  IMAD.WIDE R8, R9, R0, c[0x0][0x160] ;  /* 0x0000580009087625 */ /* 0x000fd000078e0200 */
[----:B------:R0:W5:Y:S01]  /*0b70*/  @P6 LDG.E.EL.U16 R20, [R8.64] ;  /* 0x0000000408146981 */ /* 0x000162000c2e1500 */
[C---:B------:R-:W-:Y:S01]  /*0b80*/  ISETP.LT.AND P6, PT, R22.reuse, 0x1b80, !P0 ;  /* 0x00001b801600780c */ /* 0x040fe200047c1270 */
[----:B------:R-:W-:Y:S01]  /*0b90*/  IMAD R22, R22, 0xa8c, R2 ;  /* 0x00000a8c16167824 */ /* 0x000fe200078e0202 */
[----:B-1----:R-:W-:-:S03]  /*0ba0*/  PRMT R7, RZ, 0x7610, R7 ;  /* 0x00007610ff077816 */ /* 0x002fc60000000007 */
        /* <DEDUP_REMOVED lines=9> */
[----:B------:R-:W-:-:S03]  /*0c40*/  PRMT R19, RZ, 0x7610, R19 ;  /* 0x00007610ff137816 */ /* 0x000fc60000000013 */
[----:B0-----:R-:W-:-:S04]  /*0c50*/  IMAD.WIDE R8, R17, R0, c[0x0][0x160] ;  /* 0x0000580011087625 */ /* 0x001fc800078e0200 */
[----:B------:R-:W-:-:S04]  /*0c60*/  IMAD.MOV.U32 R17, RZ, RZ, RZ ;  /* 0x000000ffff117224 */ /* 0x000fc800078e00ff */
[----:B------:R0:W5:Y:S01]  /*0c70*/  @P6 LDG.E.EL.U16 R19, [R8.64] ;  /* 0x0000000408136981 */ /* 0x000162000c2e1500 */
[----:B-1----:R-:W-:-:S04]  /*0c80*/  IMAD.WIDE R28, R21, R4, c[0x0][0x168] ;  /* 0x00005a00151c7625 */ /* 0x002fc800078e0204 */
[----:B0-----:R-:W-:Y:S01]  /*0c90*/  IMAD.WIDE R8, R18, R4, c[0x0][0x168] ;  /* 0x00005a0012087625 */ /* 0x001fe200078e0204 */
[----:B------:R-:W-:-:S04]  /*0ca0*/  MOV R18, RZ ;  /* 0x000000ff00127202 */ /* 0x000fc80000000f00 */
[----:B------:R0:W5:Y:S01]  /*0cb0*/  @!P5 LDG.E.EL R17, [R8.64] ;  /* 0x000000040811d981 */ /* 0x000162000c2e1900 */
[----:B------:R-:W-:Y:S02]  /*0cc0*/  IMAD.MOV.U32 R21, RZ, RZ, RZ ;  /* 0x000000ffff157224 */ /* 0x000fe400078e00ff */
[-C--:B------:R-:W-:Y:S01]  /*0cd0*/  IMAD.WIDE R26, R27, R4.reuse, c[0x0][0x168] ;  /* 0x00005a001b1a7625 */ /* 0x080fe200078e0204 */
[----:B------:R5:W5:Y:S03]  /*0ce0*/  @!P4 LDG.E.EL R18, [R28.64] ;  /* 0x000000041c12c981 */ /* 0x000b66000c2e1900 */
[----:B------:R-:W-:Y:S01]  /*0cf0*/  IMAD.MOV.U32 R22, RZ, RZ, RZ ;  /* 0x000000ffff167224 */ /* 0x000fe200078e00ff */
[----:B------:R1:W5:Y:S01]  /*0d00*/  @!P3 LDG.E.EL R21, [R26.64] ;  /* 0x000000041a15b981 */ /* 0x000362000c2e1900 */
[----:B0-----:R-:W-:-:S04]  /*0d10*/  IMAD.WIDE R8, R23, R4, c[0x0][0x168] ;  /* 0x00005a0017087625 */ /* 0x001fc800078e0204 */
[----:B------:R-:W-:Y:S01]  /*0d20*/  IMAD.MOV.U32 R23, RZ, RZ, RZ ;  /* 0x000000ffff177224 */ /* 0x000fe200078e00ff */
[----:B------:R0:W5:Y:S01]  /*0d30*/  @!P2 LDG.E.EL R22, [R8.64] ;  /* 0x000000040816a981 */ /* 0x000162000c2e1900 */
[----:B------:R-:W-:-:S05]  /*0d40*/  IMAD.WIDE R4, R5, R4, c[0x0][0x168] ;  /* 0x00005a0005047625 */ /* 0x000fca00078e0204 */
[----:B------:R1:W5:Y:S01]  /*0d50*/  @!P1 LDG.E.EL R23, [R4.64] ;  /* 0x0000000404179981 */ /* 0x000362000c2e1900 */
[----:B------:R-:W-:Y:S01]  /*0d60*/  MOV R34, 0x381b5837 ;  /* 0x381b583700227802 */ /* 0x000fe20000000f00 */
[----:B------:R-:W-:-:S04]  /*0d70*/  IMAD R3, R3, 0x8, R36 ;  /* 0x0000000803037824 */ /* 0x000fc800078e0224 */
[----:B0-----:R-:W-:-:S04]  /*0d80*/  IMAD.HI R8, R3, 0x66666667, RZ ;  /* 0x6666666703087827 */ /* 0x001fc800078e02ff */
[----:B---3--:R-:W-:Y:S01]  /*0d90*/  HADD2.F32 R30, -RZ, R30.H0_H0 ;  /* 0x2000001eff1e7230 */ /* 0x008fe20000004100 */
[----:B-1----:R-:W-:Y:S01]  /*0da0*/  SHF.R.U32.HI R5, RZ, 0x1f, R8 ;  /* 0x0000001fff057819 */ /* 0x002fe20000011608 */
[----:B--2---:R-:W-:Y:S01]  /*0db0*/  HADD2.F32 R31, -RZ, R31.H0_H0 ;  /* 0x2000001fff1f7230 */ /* 0x004fe20000004100 */
[----:B------:R-:W-:Y:S02]  /*0dc0*/  ISETP.GE.AND P1, PT, R3, 0x1b80, PT ;  /* 0x00001b800300780c */ /* 0x000fe40003f26270 */
[----:B------:R-:W-:Y:S01]  /*0dd0*/  LEA.HI.SX32 R4, R8, R5, 0x19 ;  /* 0x0000000508047211 */ /* 0x000fe200078fcaff */
[----:B----4-:R-:W-:Y:S01]  /*0de0*/  HADD2.F32 R11, -RZ, R11.H0_H0 ;  /* 0x2000000bff0b7230 */ /* 0x010fe20000004100 */
[----:B------:R-:W-:-:S03]  /*0df0*/  CS2R R8, SRZ ;  /* 0x0000000000087805 */ /* 0x000fc6000001ff00 */
[----:B------:R-:W-:-:S04]  /*0e00*/  IMAD R5, R4, -0x140, R3 ;  /* 0xfffffec004057824 */ /* 0x000fc800078e0203 */
[----:B------:R-:W-:Y:S01]  /*0e10*/  IMAD.WIDE R26, R5, R0, c[0x0][0x178] ;  /* 0x00005e00051a7625 */ /* 0x000fe200078e0200 */
[-C--:B-----5:R-:W-:Y:S01]  /*0e20*/  FFMA R29, R37, R34.reuse, 9.9999999747524270788e-07 ;  /* 0x358637bd251d7423 */ /* 0x0a0fe20000000022 */
[----:B------:R-:W-:-:S05]  /*0e30*/  FFMA R35, R35, R34, 9.9999999747524270788e-07 ;  /* 0x358637bd23237423 */ /* 0x000fca0000000022 */
[----:B------:R-:W0:Y:S08]  /*0e40*/  MUFU.RSQ R29, R29 ;  /* 0x0000001d001d7308 */ /* 0x000e300000001400 */
[----:B------:R-:W1:Y:S01]  /*0e50*/  MUFU.RSQ R35, R35 ;  /* 0x0000002300237308 */ /* 0x000e620000001400 */
[----:B------:R-:W-:-:S04]  /*0e60*/  FADD R30, R30, -R33 ;  /* 0x800000211e1e7221 */ /* 0x000fc80000000000 */
[----:B0-----:R-:W-:Y:S01]  /*0e70*/  FMUL R29, R29, R30 ;  /* 0x0000001e1d1d7220 */ /* 0x001fe20000400000 */
[----:B------:R-:W-:Y:S01]  /*0e80*/  FADD R32, R31, -R32 ;  /* 0x800000201f207221 */ /* 0x000fe20000000000 */
[----:B------:R-:W-:Y:S01]  /*0e90*/  FADD R30, R11, -R10 ;  /* 0x8000000a0b1e7221 */ /* 0x000fe20000000000 */
[----:B------:R-:W-:Y:S01]  /*0ea0*/  FFMA R31, R12, R34, 9.9999999747524270788e-07 ;  /* 0x358637bd0c1f7423 */ /* 0x000fe20000000022 */
[----:B------:R-:W-:Y:S01]  /*0eb0*/  CS2R R10, SRZ ;  /* 0x00000000000a7805 */ /* 0x000fe2000001ff00 */
[----:B-1----:R-:W-:Y:S01]  /*0ec0*/  FMUL R37, R35, R32 ;  /* 0x0000002023257220 */ /* 0x002fe20000400000 */
[----:B------:R-:W-:-:S04]  /*0ed0*/  FFMA R33, R14, R34, 9.9999999747524270788e-07 ;  /* 0x358637bd0e217423 */ /* 0x000fc80000000022 */
[----:B------:R0:W2:Y:S01]  /*0ee0*/  @!P1 LDG.E.EL.128 R8, [R26.64] ;  /* 0x000000041a089981 */ /* 0x0000a2000c2e1d00 */
[-C--:B------:R-:W-:Y:S02]  /*0ef0*/  FFMA R32, R13, R34.reuse, 9.9999999747524270788e-07 ;  /* 0x358637bd0d207423 */ /* 0x080fe40000000022 */
[----:B------:R-:W-:Y:S01]  /*0f00*/  CS2R R12, SRZ ;  /* 0x00000000000c7805 */ /* 0x000fe2000001ff00 */
[-C--:B------:R-:W-:Y:S02]  /*0f10*/  FFMA R35, R15, R34.reuse, 9.9999999747524270788e-07 ;  /* 0x358637bd0f237423 */ /* 0x080fe40000000022 */
[----:B------:R-:W-:Y:S01]  /*0f20*/  CS2R R14, SRZ ;  /* 0x00000000000e7805 */ /* 0x000fe2000001ff00 */
[-C--:B------:R-:W-:Y:S01]  /*0f30*/  FFMA R36, R24, R34.reuse, 9.9999999747524270788e-07 ;  /* 0x358637bd18247423 */ /* 0x080fe20000000022 */
[----:B------:R-:W-:Y:S01]  /*0f40*/  FFMA R34, R25, R34, 9.9999999747524270788e-07 ;  /* 0x358637bd19227423 */ /* 0x000fe20000000022 */
[----:B------:R-:W-:-:S05]  /*0f50*/  IMAD.WIDE R24, R5, R0, c[0x0][0x180] ;  /* 0x0000600005187625 */ /* 0x000fca00078e0200 */
[----:B------:R1:W3:Y:S04]  /*0f60*/  @!P1 LDG.E.EL.128 R12, [R24.64] ;  /* 0x00000004180c9981 */ /* 0x0002e8000c2e1d00 */
[----:B------:R-:W4:Y:S01]  /*0f70*/  S2R R28, SR_TID.X ;  /* 0x00000000001c7919 */ /* 0x000f220000002100 */
[----:B------:R-:W0:Y:S01]  /*0f80*/  MUFU.RSQ R31, R31 ;  /* 0x0000001f001f7308 */ /* 0x000e220000001400 */
[----:B------:R-:W-:-:S07]  /*0f90*/  HADD2.F32 R16, -RZ, R16.H0_H0 ;  /* 0x20000010ff107230 */ /* 0x000fce0000004100 */
[----:B------:R-:W5:Y:S08]  /*0fa0*/  MUFU.RSQ R32, R32 ;  /* 0x0000002000207308 */ /* 0x000f700000001400 */
[----:B------:R-:W0:Y:S08]  /*0fb0*/  MUFU.RSQ R33, R33 ;  /* 0x0000002100217308 */ /* 0x000e300000001400 */
[----:B------:R-:W0:Y:S08]  /*0fc0*/  MUFU.RSQ R35, R35 ;  /* 0x0000002300237308 */ /* 0x000e300000001400 */
[----:B------:R-:W1:Y:S08]  /*0fd0*/  MUFU.RSQ R36, R36 ;  /* 0x0000002400247308 */ /* 0x000e700000001400 */
[----:B------:R-:W5:Y:S01]  /*0fe0*/  MUFU.RSQ R34, R34 ;  /* 0x0000002200227308 */ /* 0x000f620000001400 */
[----:B----4-:R-:W-:Y:S01]  /*0ff0*/  LOP3.LUT R28, R28, 0x7f, RZ, 0xc0, !PT ;  /* 0x0000007f1c1c7812 */ /* 0x010fe200078ec0ff */
[----:B0-----:R-:W-:-:S05]  /*1000*/  FMUL R27, R31, R30 ;  /* 0x0000001e1f1b7220 */ /* 0x001fca0000400000 */
[----:B------:R0:W-:Y:S01]  /*1010*/  STS [R28.X4+0x400], R27 ;  /* 0x0004001b1c007388 */ /* 0x0001e20000004800 */
[----:B-1----:R-:W-:-:S03]  /*1020*/  SHF.L.U32 R24, R28, 0x5, RZ ;  /* 0x000000051c187819 */ /* 0x002fc600000006ff */
[----:B------:R-:W-:Y:S04]  /*1030*/  STS [R28.X4], R37 ;  /* 0x000000251c007388 */ /* 0x000fe80000004800 */
[----:B------:R-:W-:Y:S01]  /*1040*/  STS [R28.X4+0x200], R29 ;  /* 0x0002001d1c007388 */ /* 0x000fe20000004800 */
[----:B------:R-:W-:Y:S01]  /*1050*/  FADD R25, R16, -R17 ;  /* 0x8000001110197221 */ /* 0x000fe20000000000 */
[----:B------:R-:W-:Y:S02]  /*1060*/  HADD2.F32 R16, -RZ, R7.H0_H0 ;  /* 0x20000007ff107230 */ /* 0x000fe40000004100 */
[----:B------:R-:W-:Y:S02]  /*1070*/  HADD2.F32 R7, -RZ, R6.H0_H0 ;  /* 0x20000006ff077230 */ /* 0x000fe40000004100 */
[----:B------:R-:W-:-:S02]  /*1080*/  HADD2.F32 R17, -RZ, R20.H0_H0 ;  /* 0x20000014ff117230 */ /* 0x000fc40000004100 */
[----:B------:R-:W-:Y:S01]  /*1090*/  HADD2.F32 R6, -RZ, R19.H0_H0 ;  /* 0x20000013ff067230 */ /* 0x000fe20000004100 */
[----:B------:R-:W-:Y:S02]  /*10a0*/  FADD R16, R16, -R21 ;  /* 0x8000001510107221 */ /* 0x000fe40000000000 */
[----:B------:R-:W-:Y:S01]  /*10b0*/  FADD R18, R17, -R18 ;  /* 0x8000001211127221 */ /* 0x000fe20000000000 */
[----:B-----5:R-:W-:Y:S01]  /*10c0*/  FMUL R25, R32, R25 ;  /* 0x0000001920197220 */ /* 0x020fe20000400000 */
[----:B------:R-:W-:Y:S02]  /*10d0*/  FADD R7, R7, -R22 ;  /* 0x8000001607077221 */ /* 0x000fe40000000000 */
[----:B------:R-:W-:Y:S01]  /*10e0*/  FMUL R33, R33, R18 ;  /* 0x0000001221217220 */ /* 0x000fe20000400000 */
[----:B------:R-:W-:Y:S01]  /*10f0*/  FMUL R35, R35, R16 ;  /* 0x0000001023237220 */ /* 0x000fe20000400000 */
[----:B------:R-:W-:Y:S01]  /*1100*/  FADD R23, R6, -R23 ;  /* 0x8000001706177221 */ /* 0x000fe20000000000 */
[----:B------:R-:W-:-:S03]  /*1110*/  FMUL R7, R36, R7 ;  /* 0x0000000724077220 */ /* 0x000fc60000400000 */
[----:B0-----:R-:W-:Y:S01]  /*1120*/  FMUL R27, R34, R23 ;  /* 0x00000017221b7220 */ /* 0x001fe20000400000 */
[----:B------:R-:W-:Y:S04]  /*1130*/  STS [R28.X4+0x600], R25 ;  /* 0x000600191c007388 */ /* 0x000fe80000004800 */
[----:B------:R-:W-:Y:S04]  /*1140*/  STS [R28.X4+0x800], R33 ;  /* 0x000800211c007388 */ /* 0x000fe80000004800 */
[----:B------:R-:W-:Y:S04]  /*1150*/  STS [R28.X4+0xa00], R35 ;  /* 0x000a00231c007388 */ /* 0x000fe80000004800 */
[----:B------:R-:W-:Y:S04]  /*1160*/  STS [R28.X4+0xc00], R7 ;  /* 0x000c00071c007388 */ /* 0x000fe80000004800 */
[----:B------:R-:W-:Y:S04]  /*1170*/  STS [R28.X4+0xe00], R27 ;  /* 0x000e001b1c007388 */ /* 0x000fe80000004800 */
[----:B------:R-:W-:Y:S06]  /*1180*/  BAR.SYNC 0x0 ;  /* 0x0000000000007b1d */ /* 0x000fec0000000000 */
[----:B------:R-:W0:Y:S04]  /*1190*/  LDS.128 R20, [R24+0x10] ;  /* 0x0000100018147984 */ /* 0x000e280000000c00 */
[----:B------:R-:W1:Y:S01]  /*11a0*/  LDS.128 R16, [R24] ;  /* 0x0000000018107984 */ /* 0x000e620000000c00 */
[----:B------:R-:W-:Y:S01]  /*11b0*/  ISETP.LT.AND P0, PT, R3, 0x1b80, !P0 ;  /* 0x00001b800300780c */ /* 0x000fe20004701270 */
[----:B------:R-:W-:-:S02]  /*11c0*/  IMAD R5, R2, 0x140, R5 ;  /* 0x0000014002057824 */ /* 0x000fc400078e0205 */
[--C-:B--2---:R-:W-:Y:S02]  /*11d0*/  HADD2.F32 R25, -RZ, R8.reuse.H1_H1 ;  /* 0x30000008ff197230 */ /* 0x104fe40000004100 */
[----:B------:R-:W-:Y:S02]  /*11e0*/  HADD2.F32 R26, -RZ, R8.H0_H0 ;  /* 0x20000008ff1a7230 */ /* 0x000fe40000004100 */
[--C-:B------:R-:W-:Y:S02]  /*11f0*/  HADD2.F32 R6, -RZ, R10.reuse.H1_H1 ;  /* 0x3000000aff067230 */ /* 0x100fe40000004100 */
[----:B------:R-:W-:Y:S02]  /*1200*/  HADD2.F32 R28, -RZ, R10.H0_H0 ;  /* 0x2000000aff1c7230 */ /* 0x000fe40000004100 */
[----:B------:R-:W-:Y:S02]  /*1210*/  HADD2.F32 R29, -RZ, R9.H1_H1 ;  /* 0x30000009ff1d7230 */ /* 0x000fe40000004100 */
[----:B------:R-:W-:-:S02]  /*1220*/  HADD2.F32 R2, -RZ, R11.H1_H1 ;  /* 0x3000000bff027230 */ /* 0x000fc40000004100 */
[----:B------:R-:W-:Y:S02]  /*1230*/  HADD2.F32 R27, -RZ, R11.H0_H0 ;  /* 0x2000000bff1b7230 */ /* 0x000fe40000004100 */
[----:B------:R-:W-:Y:S02]  /*1240*/  HADD2.F32 R9, -RZ, R9.H0_H0 ;  /* 0x20000009ff097230 */ /* 0x000fe40000004100 */
[--C-:B---3--:R-:W-:Y:S02]  /*1250*/  HADD2.F32 R8, -RZ, R12.reuse.H1_H1 ;  /* 0x3000000cff087230 */ /* 0x108fe40000004100 */
[----:B------:R-:W-:Y:S02]  /*1260*/  HADD2.F32 R3, -RZ, R12.H0_H0 ;  /* 0x2000000cff037230 */ /* 0x000fe40000004100 */
[----:B------:R-:W-:Y:S02]  /*1270*/  HADD2.F32 R7, -RZ, R14.H1_H1 ;  /* 0x3000000eff077230 */ /* 0x000fe40000004100 */
[----:B------:R-:W-:-:S02]  /*1280*/  HADD2.F32 R12, -RZ, R15.H1_H1 ;  /* 0x3000000fff0c7230 */ /* 0x000fc40000004100 */
[----:B------:R-:W-:Y:S02]  /*1290*/  HADD2.F32 R10, -RZ, R13.H1_H1 ;  /* 0x3000000dff0a7230 */ /* 0x000fe40000004100 */
[----:B------:R-:W-:Y:S02]  /*12a0*/  HADD2.F32 R15, -RZ, R15.H0_H0 ;  /* 0x2000000fff0f7230 */ /* 0x000fe40000004100 */
[----:B------:R-:W-:Y:S02]  /*12b0*/  HADD2.F32 R13, -RZ, R13.H0_H0 ;  /* 0x2000000dff0d7230 */ /* 0x000fe40000004100 */
[----:B------:R-:W-:Y:S01]  /*12c0*/  HADD2.F32 R11, -RZ, R14.H0_H0 ;  /* 0x2000000eff0b7230 */ /* 0x000fe20000004100 */
[----:B0-----:R-:W-:Y:S01]  /*12d0*/  FFMA R6, R6, R21, R7 ;  /* 0x0000001506067223 */ /* 0x001fe20000000007 */
[----:B------:R-:W-:Y:S01]  /*12e0*/  FFMA R7, R22, R27, R15 ;  /* 0x0000001b16077223 */ /* 0x000fe2000000000f */
[----:B------:R-:W-:Y:S01]  /*12f0*/  FFMA R2, R23, R2, R12 ;  /* 0x0000000217027223 */ /* 0x000fe2000000000c */
[----:B-1----:R-:W-:Y:S01]  /*1300*/  FFMA R16, R26, R16, R3 ;  /* 0x000000101a107223 */ /* 0x002fe20000000003 */
[----:B------:R-:W-:Y:S01]  /*1310*/  FFMA R17, R25, R17, R8 ;  /* 0x0000001119117223 */ /* 0x000fe20000000008 */
[----:B------:R-:W-:Y:S01]  /*1320*/  FFMA R9, R18, R9, R13 ;  /* 0x0000000912097223 */ /* 0x000fe2000000000d */
[----:B------:R-:W-:Y:S01]  /*1330*/  FFMA R10, R19, R29, R10 ;  /* 0x0000001d130a7223 */ /* 0x000fe2000000000a */
[----:B------:R-:W-:Y:S01]  /*1340*/  FFMA R11, R28, R20, R11 ;  /* 0x000000141c0b7223 */ /* 0x000fe2000000000b */
[----:B------:R-:W-:Y:S01]  /*1350*/  IMAD R3, R4, 0xd2f00, R5 ;  /* 0x000d2f0004037824 */ /* 0x000fe200078e0205 */
[----:B------:R-:W-:-:S02]  /*1360*/  F2FP.F16.F32.PACK_AB R7, R2, R7 ;  /* 0x000000070207723e */ /* 0x000fc400000000ff */
[----:B------:R-:W-:Y:S01]  /*1370*/  F2FP.F16.F32.PACK_AB R4, R17, R16 ;  /* 0x000000101104723e */ /* 0x000fe200000000ff */
[----:B------:R-:W-:Y:S01]  /*1380*/  IMAD.WIDE R2, R3, R0, c[0x0][0x188] ;  /* 0x0000620003027625 */ /* 0x000fe200078e0200 */
[----:B------:R-:W-:Y:S02]  /*1390*/  F2FP.F16.F32.PACK_AB R5, R10, R9 ;  /* 0x000000090a05723e */ /* 0x000fe400000000ff */
[----:B------:R-:W-:Y:S01]  /*13a0*/  F2FP.F16.F32.PACK_AB R6, R6, R11 ;  /* 0x0000000b0606723e */ /* 0x000fe200000000ff */
[----:B------:R-:W-:Y:S06]  /*13b0*/  @!P0 EXIT ;  /* 0x000000000000894d */ /* 0x000fec0003800000 */
[----:B------:R-:W-:Y:S01]  /*13c0*/  STG.E.128 [R2.64], R4 ;  /* 0x0000000402007986 */ /* 0x000fe2000c101d04 */
[----:B------:R-:W-:Y:S05]  /*13d0*/  EXIT ;  /* 0x000000000000794d */ /* 0x000fea0003800000 */
.L_x_0:
[----:B------:R-:W-:-:S00]  /*13e0*/  BRA `(.L_x_0) ;  /* 0xfffffff000007947 */ /* 0x000fc0000383ffff */
[----:B------:R-:W-:-:S00]  /*13f0*/  NOP ;  /* 0x0000000000007918 */ /* 0x000fc00000000000 */
        /* <DEDUP_REMOVED lines=8> */
.L_x_1:


//--------------------- .nv.global.init           --------------------------
	.section	.nv.global.init,"aw",@progbits
.nv.global.init:
	.type		_$_str,@object
	.size		_$_str,(.L_0 - _$_str)
_$_str:
        /*0000*/ 	.byte	0x5f, 0x5f, 0x43, 0x55, 0x44, 0x41, 0x5f, 0x46, 0x54, 0x5a, 0x00
.L_0:


//--------------------- .nv.shared.triton__0d1d2d3d4d5d6de7 --------------------------
	.section	.nv.shared.triton__0d1d2d3d4d5d6de7,"aw",@nobits
	.align	16
